//
// Generated by NVIDIA NVVM Compiler
//
// Compiler Build ID: CL-36424714
// Cuda compilation tools, release 13.0, V13.0.88
// Based on NVVM 20.0.0
//

.version 9.0
.target sm_100
.address_size 64

	// .globl	_Z15transposeKernalPiS_
// _ZZ24multiplication_sh_KernelPiS_S_E3s_a has been demoted
// _ZZ24multiplication_sh_KernelPiS_S_E3s_b has been demoted

.visible .entry _Z15transposeKernalPiS_(
	.param .u64 .ptr .align 1 _Z15transposeKernalPiS__param_0,
	.param .u64 .ptr .align 1 _Z15transposeKernalPiS__param_1
)
{
	.reg .b32 	%r<7>;
	.reg .b64 	%rd<9>;

	ld.param.u64 	%rd1, [_Z15transposeKernalPiS__param_0];
	ld.param.u64 	%rd2, [_Z15transposeKernalPiS__param_1];
	cvta.to.global.u64 	%rd3, %rd2;
	cvta.to.global.u64 	%rd4, %rd1;
	mov.u32 	%r1, %tid.x;
	mov.u32 	%r2, %ntid.x;
	mov.u32 	%r3, %ctaid.x;
	mad.lo.s32 	%r4, %r2, %r1, %r3;
	mul.wide.u32 	%rd5, %r4, 4;
	add.s64 	%rd6, %rd4, %rd5;
	ld.global.u32 	%r5, [%rd6];
	mad.lo.s32 	%r6, %r2, %r3, %r1;
	mul.wide.u32 	%rd7, %r6, 4;
	add.s64 	%rd8, %rd3, %rd7;
	st.global.u32 	[%rd8], %r5;
	ret;

}
	// .globl	_Z20multiplicationKernelPiS_S_
.visible .entry _Z20multiplicationKernelPiS_S_(
	.param .u64 .ptr .align 1 _Z20multiplicationKernelPiS_S__param_0,
	.param .u64 .ptr .align 1 _Z20multiplicationKernelPiS_S__param_1,
	.param .u64 .ptr .align 1 _Z20multiplicationKernelPiS_S__param_2
)
{
	.reg .b32 	%r<49>;
	.reg .b64 	%rd<13>;

	ld.param.u64 	%rd1, [_Z20multiplicationKernelPiS_S__param_0];
	ld.param.u64 	%rd2, [_Z20multiplicationKernelPiS_S__param_1];
	ld.param.u64 	%rd3, [_Z20multiplicationKernelPiS_S__param_2];
	cvta.to.global.u64 	%rd4, %rd2;
	cvta.to.global.u64 	%rd5, %rd1;
	cvta.to.global.u64 	%rd6, %rd3;
	mov.u32 	%r1, %ctaid.y;
	mov.u32 	%r2, %ntid.y;
	mov.u32 	%r3, %tid.y;
	mad.lo.s32 	%r4, %r1, %r2, %r3;
	mov.u32 	%r5, %ctaid.x;
	mov.u32 	%r6, %ntid.x;
	mov.u32 	%r7, %tid.x;
	mad.lo.s32 	%r8, %r5, %r6, %r7;
	mad.lo.s32 	%r9, %r4, 12, %r8;
	mul.wide.s32 	%rd7, %r9, 4;
	add.s64 	%rd8, %rd6, %rd7;
	mov.b32 	%r10, 0;
	st.global.u32 	[%rd8], %r10;
	mad.lo.s32 	%r11, %r7, %r6, %r5;
	mul.wide.u32 	%rd9, %r11, 4;
	add.s64 	%rd10, %rd5, %rd9;
	mad.lo.s32 	%r12, %r3, %r2, %r1;
	mul.wide.u32 	%rd11, %r12, 4;
	add.s64 	%rd12, %rd4, %rd11;
	ld.global.u32 	%r13, [%rd10];
	ld.global.u32 	%r14, [%rd12];
	mul.lo.s32 	%r15, %r14, %r13;
	st.global.u32 	[%rd8], %r15;
	ld.global.u32 	%r16, [%rd10];
	ld.global.u32 	%r17, [%rd12];
	mad.lo.s32 	%r18, %r17, %r16, %r15;
	st.global.u32 	[%rd8], %r18;
	ld.global.u32 	%r19, [%rd10];
	ld.global.u32 	%r20, [%rd12];
	mad.lo.s32 	%r21, %r20, %r19, %r18;
	st.global.u32 	[%rd8], %r21;
	ld.global.u32 	%r22, [%rd10];
	ld.global.u32 	%r23, [%rd12];
	mad.lo.s32 	%r24, %r23, %r22, %r21;
	st.global.u32 	[%rd8], %r24;
	ld.global.u32 	%r25, [%rd10];
	ld.global.u32 	%r26, [%rd12];
	mad.lo.s32 	%r27, %r26, %r25, %r24;
	st.global.u32 	[%rd8], %r27;
	ld.global.u32 	%r28, [%rd10];
	ld.global.u32 	%r29, [%rd12];
	mad.lo.s32 	%r30, %r29, %r28, %r27;
	st.global.u32 	[%rd8], %r30;
	ld.global.u32 	%r31, [%rd10];
	ld.global.u32 	%r32, [%rd12];
	mad.lo.s32 	%r33, %r32, %r31, %r30;
	st.global.u32 	[%rd8], %r33;
	ld.global.u32 	%r34, [%rd10];
	ld.global.u32 	%r35, [%rd12];
	mad.lo.s32 	%r36, %r35, %r34, %r33;
	st.global.u32 	[%rd8], %r36;
	ld.global.u32 	%r37, [%rd10];
	ld.global.u32 	%r38, [%rd12];
	mad.lo.s32 	%r39, %r38, %r37, %r36;
	st.global.u32 	[%rd8], %r39;
	ld.global.u32 	%r40, [%rd10];
	ld.global.u32 	%r41, [%rd12];
	mad.lo.s32 	%r42, %r41, %r40, %r39;
	st.global.u32 	[%rd8], %r42;
	ld.global.u32 	%r43, [%rd10];
	ld.global.u32 	%r44, [%rd12];
	mad.lo.s32 	%r45, %r44, %r43, %r42;
	st.global.u32 	[%rd8], %r45;
	ld.global.u32 	%r46, [%rd10];
	ld.global.u32 	%r47, [%rd12];
	mad.lo.s32 	%r48, %r47, %r46, %r45;
	st.global.u32 	[%rd8], %r48;
	bar.sync 	0;
	ret;

}
	// .globl	_Z24multiplication_sh_KernelPiS_S_
.visible .entry _Z24multiplication_sh_KernelPiS_S_(
	.param .u64 .ptr .align 1 _Z24multiplication_sh_KernelPiS_S__param_0,
	.param .u64 .ptr .align 1 _Z24multiplication_sh_KernelPiS_S__param_1,
	.param .u64 .ptr .align 1 _Z24multiplication_sh_KernelPiS_S__param_2
)
{
	.reg .pred 	%p<9>;
	.reg .b32 	%r<161>;
	.reg .b64 	%rd<13>;
	// demoted variable
	.shared .align 4 .b8 _ZZ24multiplication_sh_KernelPiS_S_E3s_a[48];
	// demoted variable
	.shared .align 4 .b8 _ZZ24multiplication_sh_KernelPiS_S_E3s_b[48];
	ld.param.u64 	%rd4, [_Z24multiplication_sh_KernelPiS_S__param_0];
	ld.param.u64 	%rd5, [_Z24multiplication_sh_KernelPiS_S__param_1];
	ld.param.u64 	%rd3, [_Z24multiplication_sh_KernelPiS_S__param_2];
	cvta.to.global.u64 	%rd1, %rd5;
	cvta.to.global.u64 	%rd2, %rd4;
	mov.u32 	%r45, %ctaid.y;
	mov.u32 	%r46, %ntid.y;
	mov.u32 	%r1, %tid.y;
	mad.lo.s32 	%r47, %r45, %r46, %r1;
	mov.u32 	%r48, %ctaid.x;
	mov.u32 	%r2, %ntid.x;
	mul.lo.s32 	%r3, %r48, %r2;
	mov.u32 	%r4, %tid.x;
	mad.lo.s32 	%r5, %r47, 12, %r4;
	mul.lo.s32 	%r6, %r1, %r2;
	add.s32 	%r49, %r6, %r4;
	shl.b32 	%r50, %r49, 2;
	mov.u32 	%r51, _ZZ24multiplication_sh_KernelPiS_S_E3s_a;
	add.s32 	%r7, %r51, %r50;
	mov.u32 	%r52, _ZZ24multiplication_sh_KernelPiS_S_E3s_b;
	add.s32 	%r8, %r52, %r50;
	and.b32  	%r9, %r2, 7;
	and.b32  	%r10, %r2, 3;
	and.b32  	%r11, %r2, 2040;
	and.b32  	%r12, %r2, 1;
	and.b32  	%r53, %r2, -8;
	neg.s32 	%r13, %r53;
	shl.b32 	%r54, %r4, 2;
	add.s32 	%r14, %r52, %r54;
	shl.b32 	%r15, %r2, 5;
	shl.b32 	%r55, %r6, 2;
	add.s32 	%r56, %r55, %r51;
	add.s32 	%r16, %r56, 16;
	shl.b32 	%r17, %r2, 2;
	mov.b32 	%r145, 0;
	mov.u32 	%r160, %r145;
$L__BB2_1:
	setp.lt.u32 	%p1, %r2, 8;
	add.s32 	%r59, %r5, %r145;
	mul.wide.u32 	%rd6, %r59, 4;
	add.s64 	%rd7, %rd2, %rd6;
	ld.global.u32 	%r60, [%rd7];
	st.shared.u32 	[%r7], %r60;
	add.s32 	%r61, %r145, %r1;
	add.s32 	%r62, %r3, %r4;
	mad.lo.s32 	%r63, %r61, 12, %r62;
	mul.wide.u32 	%rd8, %r63, 4;
	add.s64 	%rd9, %rd1, %rd8;
	ld.global.u32 	%r64, [%rd9];
	st.shared.u32 	[%r8], %r64;
	bar.sync 	0;
	mov.b32 	%r155, 0;
	@%p1 bra 	$L__BB2_4;
	mov.u32 	%r147, %r16;
	mov.u32 	%r148, %r14;
	mov.u32 	%r149, %r13;
$L__BB2_3:
	.pragma "nounroll";
	ld.shared.u32 	%r65, [%r147+-16];
	ld.shared.u32 	%r66, [%r148];
	mad.lo.s32 	%r67, %r66, %r65, %r160;
	ld.shared.u32 	%r68, [%r147+-12];
	add.s32 	%r69, %r148, %r17;
	ld.shared.u32 	%r70, [%r69];
	mad.lo.s32 	%r71, %r70, %r68, %r67;
	ld.shared.u32 	%r72, [%r147+-8];
	add.s32 	%r73, %r69, %r17;
	ld.shared.u32 	%r74, [%r73];
	mad.lo.s32 	%r75, %r74, %r72, %r71;
	ld.shared.u32 	%r76, [%r147+-4];
	add.s32 	%r77, %r73, %r17;
	ld.shared.u32 	%r78, [%r77];
	mad.lo.s32 	%r79, %r78, %r76, %r75;
	ld.shared.u32 	%r80, [%r147];
	add.s32 	%r81, %r77, %r17;
	ld.shared.u32 	%r82, [%r81];
	mad.lo.s32 	%r83, %r82, %r80, %r79;
	ld.shared.u32 	%r84, [%r147+4];
	add.s32 	%r85, %r81, %r17;
	ld.shared.u32 	%r86, [%r85];
	mad.lo.s32 	%r87, %r86, %r84, %r83;
	ld.shared.u32 	%r88, [%r147+8];
	add.s32 	%r89, %r85, %r17;
	ld.shared.u32 	%r90, [%r89];
	mad.lo.s32 	%r91, %r90, %r88, %r87;
	ld.shared.u32 	%r92, [%r147+12];
	add.s32 	%r93, %r89, %r17;
	ld.shared.u32 	%r94, [%r93];
	mad.lo.s32 	%r160, %r94, %r92, %r91;
	add.s32 	%r149, %r149, 8;
	add.s32 	%r148, %r148, %r15;
	add.s32 	%r147, %r147, 32;
	setp.ne.s32 	%p2, %r149, 0;
	mov.u32 	%r155, %r11;
	@%p2 bra 	$L__BB2_3;
$L__BB2_4:
	setp.eq.s32 	%p3, %r9, 0;
	@%p3 bra 	$L__BB2_12;
	add.s32 	%r96, %r9, -1;
	setp.lt.u32 	%p4, %r96, 3;
	@%p4 bra 	$L__BB2_7;
	add.s32 	%r97, %r155, %r6;
	shl.b32 	%r98, %r97, 2;
	mov.u32 	%r99, _ZZ24multiplication_sh_KernelPiS_S_E3s_a;
	add.s32 	%r100, %r99, %r98;
	ld.shared.u32 	%r101, [%r100];
	mad.lo.s32 	%r102, %r155, %r2, %r4;
	shl.b32 	%r103, %r102, 2;
	mov.u32 	%r104, _ZZ24multiplication_sh_KernelPiS_S_E3s_b;
	add.s32 	%r105, %r104, %r103;
	ld.shared.u32 	%r106, [%r105];
	mad.lo.s32 	%r107, %r106, %r101, %r160;
	ld.shared.u32 	%r108, [%r100+4];
	add.s32 	%r109, %r105, %r17;
	ld.shared.u32 	%r110, [%r109];
	mad.lo.s32 	%r111, %r110, %r108, %r107;
	ld.shared.u32 	%r112, [%r100+8];
	add.s32 	%r113, %r109, %r17;
	ld.shared.u32 	%r114, [%r113];
	mad.lo.s32 	%r115, %r114, %r112, %r111;
	ld.shared.u32 	%r116, [%r100+12];
	add.s32 	%r117, %r113, %r17;
	ld.shared.u32 	%r118, [%r117];
	mad.lo.s32 	%r160, %r118, %r116, %r115;
	add.s32 	%r155, %r155, 4;
$L__BB2_7:
	setp.eq.s32 	%p5, %r10, 0;
	@%p5 bra 	$L__BB2_12;
	setp.eq.s32 	%p6, %r10, 1;
	@%p6 bra 	$L__BB2_10;
	add.s32 	%r120, %r155, %r6;
	shl.b32 	%r121, %r120, 2;
	mov.u32 	%r122, _ZZ24multiplication_sh_KernelPiS_S_E3s_a;
	add.s32 	%r123, %r122, %r121;
	ld.shared.u32 	%r124, [%r123];
	mad.lo.s32 	%r125, %r155, %r2, %r4;
	shl.b32 	%r126, %r125, 2;
	mov.u32 	%r127, _ZZ24multiplication_sh_KernelPiS_S_E3s_b;
	add.s32 	%r128, %r127, %r126;
	ld.shared.u32 	%r129, [%r128];
	mad.lo.s32 	%r130, %r129, %r124, %r160;
	ld.shared.u32 	%r131, [%r123+4];
	add.s32 	%r132, %r128, %r17;
	ld.shared.u32 	%r133, [%r132];
	mad.lo.s32 	%r160, %r133, %r131, %r130;
	add.s32 	%r155, %r155, 2;
$L__BB2_10:
	setp.eq.s32 	%p7, %r12, 0;
	@%p7 bra 	$L__BB2_12;
	add.s32 	%r134, %r155, %r6;
	shl.b32 	%r135, %r134, 2;
	mov.u32 	%r136, _ZZ24multiplication_sh_KernelPiS_S_E3s_a;
	add.s32 	%r137, %r136, %r135;
	ld.shared.u32 	%r138, [%r137];
	mad.lo.s32 	%r139, %r155, %r2, %r4;
	shl.b32 	%r140, %r139, 2;
	mov.u32 	%r141, _ZZ24multiplication_sh_KernelPiS_S_E3s_b;
	add.s32 	%r142, %r141, %r140;
	ld.shared.u32 	%r143, [%r142];
	mad.lo.s32 	%r160, %r143, %r138, %r160;
$L__BB2_12:
	bar.sync 	0;
	add.s32 	%r145, %r145, %r2;
	setp.lt.u32 	%p8, %r145, 12;
	@%p8 bra 	$L__BB2_1;
	cvta.to.global.u64 	%rd10, %rd3;
	add.s32 	%r144, %r5, %r3;
	mul.wide.s32 	%rd11, %r144, 4;
	add.s64 	%rd12, %rd10, %rd11;
	st.global.u32 	[%rd12], %r160;
	ret;

}


// ===== COMPILED SASS (sm_100) =====

	.target	sm_100

	.elftype	@"ET_EXEC"


//--------------------- .note.nv.tkinfo           --------------------------
	.section	.note.nv.tkinfo,"",@"SHT_NOTE"
	.sectionflags	@"SHF_NOTE_NV_TKINFO"
	.tkinfo
        /*0018*/ 	.word	0x00000002
        /*0030*/ 	.string	""
        /*0030*/ 	.string	"ptxas"
        /*0030*/ 	.string	"Cuda compilation tools, release 13.0, V13.0.88"
        /*0030*/ 	.string	"Build cuda_13.0.r13.0/compiler.36424714_0"
        /*0030*/ 	.string	"-arch sm_100 -m 64 "



//--------------------- .note.nv.cuinfo           --------------------------
	.section	.note.nv.cuinfo,"",@"SHT_NOTE"
	.sectionflags	@"SHF_NOTE_NV_CUINFO"
        /*0018*/ 	.short	0x0002
        /*001a*/ 	.short	0x0064
        /*001c*/ 	.short	0x0082
	.zero		2


//--------------------- .nv.info                  --------------------------
	.section	.nv.info,"",@"SHT_CUDA_INFO"
	.align	4


	//----- nvinfo : EIATTR_REGCOUNT
	.align		4
        /*0000*/ 	.byte	0x04, 0x2f
        /*0002*/ 	.short	(.L_1 - .L_0)
	.align		4
.L_0:
        /*0004*/ 	.word	index@(_Z15transposeKernalPiS_)
        /*0008*/ 	.word	0x0000000a


	//----- nvinfo : EIATTR_FRAME_SIZE
	.align		4
.L_1:
        /*000c*/ 	.byte	0x04, 0x11
        /*000e*/ 	.short	(.L_3 - .L_2)
	.align		4
.L_2:
        /*0010*/ 	.word	index@(_Z15transposeKernalPiS_)
        /*0014*/ 	.word	0x00000000


	//----- nvinfo : EIATTR_REGCOUNT
	.align		4
.L_3:
        /*0018*/ 	.byte	0x04, 0x2f
        /*001a*/ 	.short	(.L_5 - .L_4)
	.align		4
.L_4:
        /*001c*/ 	.word	index@(_Z20multiplicationKernelPiS_S_)
        /*0020*/ 	.word	0x00000010


	//----- nvinfo : EIATTR_FRAME_SIZE
	.align		4
.L_5:
        /*0024*/ 	.byte	0x04, 0x11
        /*0026*/ 	.short	(.L_7 - .L_6)
	.align		4
.L_6:
        /*0028*/ 	.word	index@(_Z20multiplicationKernelPiS_S_)
        /*002c*/ 	.word	0x00000000


	//----- nvinfo : EIATTR_REGCOUNT
	.align		4
.L_7:
        /*0030*/ 	.byte	0x04, 0x2f
        /*0032*/ 	.short	(.L_9 - .L_8)
	.align		4
.L_8:
        /*0034*/ 	.word	index@(_Z24multiplication_sh_KernelPiS_S_)
        /*0038*/ 	.word	0x00000020


	//----- nvinfo : EIATTR_FRAME_SIZE
	.align		4
.L_9:
        /*003c*/ 	.byte	0x04, 0x11
        /*003e*/ 	.short	(.L_11 - .L_10)
	.align		4
.L_10:
        /*0040*/ 	.word	index@(_Z24multiplication_sh_KernelPiS_S_)
        /*0044*/ 	.word	0x00000000


	//----- nvinfo : EIATTR_MIN_STACK_SIZE
	.align		4
.L_11:
        /*0048*/ 	.byte	0x04, 0x12
        /*004a*/ 	.short	(.L_13 - .L_12)
	.align		4
.L_12:
        /*004c*/ 	.word	index@(_Z24multiplication_sh_KernelPiS_S_)
        /*0050*/ 	.word	0x00000000


	//----- nvinfo : EIATTR_MIN_STACK_SIZE
	.align		4
.L_13:
        /*0054*/ 	.byte	0x04, 0x12
        /*0056*/ 	.short	(.L_15 - .L_14)
	.align		4
.L_14:
        /*0058*/ 	.word	index@(_Z20multiplicationKernelPiS_S_)
        /*005c*/ 	.word	0x00000000


	//----- nvinfo : EIATTR_MIN_STACK_SIZE
	.align		4
.L_15:
        /*0060*/ 	.byte	0x04, 0x12
        /*0062*/ 	.short	(.L_17 - .L_16)
	.align		4
.L_16:
        /*0064*/ 	.word	index@(_Z15transposeKernalPiS_)
        /*0068*/ 	.word	0x00000000
.L_17:


//--------------------- .nv.compat                --------------------------
	.section	.nv.compat,"",@"SHT_CUDA_COMPAT_INFO"
	.align	4
        /*0000*/ 	.byte	0x02, 0x09, 0x00, 0x00, 0x02, 0x02, 0x01, 0x00, 0x02, 0x05, 0x05, 0x00, 0x03, 0x07, 0x01, 0x01
        /*0010*/ 	.byte	0x02, 0x03, 0x00, 0x00, 0x02, 0x06, 0x01, 0x00, 0x04, 0x0b, 0x08, 0x00, 0x09, 0x00, 0x00, 0x00
        /*0020*/ 	.byte	0x00, 0x00, 0x00, 0x00


//--------------------- .nv.info._Z24multiplication_sh_KernelPiS_S_ --------------------------
	.section	.nv.info._Z24multiplication_sh_KernelPiS_S_,"",@"SHT_CUDA_INFO"
	.sectionflags	@""
	.align	4


	//----- nvinfo : EIATTR_CUDA_API_VERSION
	.align		4
        /*0000*/ 	.byte	0x04, 0x37
        /*0002*/ 	.short	(.L_19 - .L_18)
.L_18:
        /*0004*/ 	.word	0x00000082


	//----- nvinfo : EIATTR_KPARAM_INFO
	.align		4
.L_19:
        /*0008*/ 	.byte	0x04, 0x17
        /*000a*/ 	.short	(.L_21 - .L_20)
.L_20:
        /*000c*/ 	.word	0x00000000
        /*0010*/ 	.short	0x0002
        /*0012*/ 	.short	0x0010
        /*0014*/ 	.byte	0x00, 0xf5, 0x21, 0x00


	//----- nvinfo : EIATTR_KPARAM_INFO
	.align		4
.L_21:
        /*0018*/ 	.byte	0x04, 0x17
        /*001a*/ 	.short	(.L_23 - .L_22)
.L_22:
        /*001c*/ 	.word	0x00000000
        /*0020*/ 	.short	0x0001
        /*0022*/ 	.short	0x0008
        /*0024*/ 	.byte	0x00, 0xf5, 0x21, 0x00


	//----- nvinfo : EIATTR_KPARAM_INFO
	.align		4
.L_23:
        /*0028*/ 	.byte	0x04, 0x17
        /*002a*/ 	.short	(.L_25 - .L_24)
.L_24:
        /*002c*/ 	.word	0x00000000
        /*0030*/ 	.short	0x0000
        /*0032*/ 	.short	0x0000
        /*0034*/ 	.byte	0x00, 0xf5, 0x21, 0x00


	//----- nvinfo : EIATTR_SPARSE_MMA_MASK
	.align		4
.L_25:
        /*0038*/ 	.byte	0x03, 0x50
        /*003a*/ 	.short	0x0000


	//----- nvinfo : EIATTR_MAXREG_COUNT
	.align		4
        /*003c*/ 	.byte	0x03, 0x1b
        /*003e*/ 	.short	0x00ff


	//----- nvinfo : EIATTR_NUM_BARRIERS
	.align		4
        /*0040*/ 	.byte	0x02, 0x4c
        /*0042*/ 	.byte	0x01
	.zero		1


	//----- nvinfo : EIATTR_MERCURY_ISA_VERSION
	.align		4
        /*0044*/ 	.byte	0x03, 0x5f
        /*0046*/ 	.short	0x0101


	//----- nvinfo : EIATTR_VRC_CTA_INIT_COUNT
	.align		4
        /*0048*/ 	.byte	0x02, 0x4a
	.zero		1
	.zero		1


	//----- nvinfo : EIATTR_EXIT_INSTR_OFFSETS
	.align		4
        /*004c*/ 	.byte	0x04, 0x1c
        /*004e*/ 	.short	(.L_27 - .L_26)


	//   ....[0]....
.L_26:
        /*0050*/ 	.word	0x000009f0


	//----- nvinfo : EIATTR_CBANK_PARAM_SIZE
	.align		4
.L_27:
        /*0054*/ 	.byte	0x03, 0x19
        /*0056*/ 	.short	0x0018


	//----- nvinfo : EIATTR_PARAM_CBANK
	.align		4
        /*0058*/ 	.byte	0x04, 0x0a
        /*005a*/ 	.short	(.L_29 - .L_28)
	.align		4
.L_28:
        /*005c*/ 	.word	index@(.nv.constant0._Z24multiplication_sh_KernelPiS_S_)
        /*0060*/ 	.short	0x0380
        /*0062*/ 	.short	0x0018


	//----- nvinfo : EIATTR_SW_WAR
	.align		4
.L_29:
        /*0064*/ 	.byte	0x04, 0x36
        /*0066*/ 	.short	(.L_31 - .L_30)
.L_30:
        /*0068*/ 	.word	0x00000008
.L_31:


//--------------------- .nv.info._Z20multiplicationKernelPiS_S_ --------------------------
	.section	.nv.info._Z20multiplicationKernelPiS_S_,"",@"SHT_CUDA_INFO"
	.sectionflags	@""
	.align	4


	//----- nvinfo : EIATTR_CUDA_API_VERSION
	.align		4
        /*0000*/ 	.byte	0x04, 0x37
        /*0002*/ 	.short	(.L_33 - .L_32)
.L_32:
        /*0004*/ 	.word	0x00000082


	//----- nvinfo : EIATTR_KPARAM_INFO
	.align		4
.L_33:
        /*0008*/ 	.byte	0x04, 0x17
        /*000a*/ 	.short	(.L_35 - .L_34)
.L_34:
        /*000c*/ 	.word	0x00000000
        /*0010*/ 	.short	0x0002
        /*0012*/ 	.short	0x0010
        /*0014*/ 	.byte	0x00, 0xf5, 0x21, 0x00


	//----- nvinfo : EIATTR_KPARAM_INFO
	.align		4
.L_35:
        /*0018*/ 	.byte	0x04, 0x17
        /*001a*/ 	.short	(.L_37 - .L_36)
.L_36:
        /*001c*/ 	.word	0x00000000
        /*0020*/ 	.short	0x0001
        /*0022*/ 	.short	0x0008
        /*0024*/ 	.byte	0x00, 0xf5, 0x21, 0x00


	//----- nvinfo : EIATTR_KPARAM_INFO
	.align		4
.L_37:
        /*0028*/ 	.byte	0x04, 0x17
        /*002a*/ 	.short	(.L_39 - .L_38)
.L_38:
        /*002c*/ 	.word	0x00000000
        /*0030*/ 	.short	0x0000
        /*0032*/ 	.short	0x0000
        /*0034*/ 	.byte	0x00, 0xf5, 0x21, 0x00


	//----- nvinfo : EIATTR_SPARSE_MMA_MASK
	.align		4
.L_39:
        /*0038*/ 	.byte	0x03, 0x50
        /*003a*/ 	.short	0x0000


	//----- nvinfo : EIATTR_MAXREG_COUNT
	.align		4
        /*003c*/ 	.byte	0x03, 0x1b
        /*003e*/ 	.short	0x00ff


	//----- nvinfo : EIATTR_NUM_BARRIERS
	.align		4
        /*0040*/ 	.byte	0x02, 0x4c
        /*0042*/ 	.byte	0x01
	.zero		1


	//----- nvinfo : EIATTR_MERCURY_ISA_VERSION
	.align		4
        /*0044*/ 	.byte	0x03, 0x5f
        /*0046*/ 	.short	0x0101


	//----- nvinfo : EIATTR_VRC_CTA_INIT_COUNT
	.align		4
        /*0048*/ 	.byte	0x02, 0x4a
	.zero		1
	.zero		1


	//----- nvinfo : EIATTR_EXIT_INSTR_OFFSETS
	.align		4
        /*004c*/ 	.byte	0x04, 0x1c
        /*004e*/ 	.short	(.L_41 - .L_40)


	//   ....[0]....
.L_40:
        /*0050*/ 	.word	0x00000450


	//----- nvinfo : EIATTR_CBANK_PARAM_SIZE
	.align		4
.L_41:
        /*0054*/ 	.byte	0x03, 0x19
        /*0056*/ 	.short	0x0018


	//----- nvinfo : EIATTR_PARAM_CBANK
	.align		4
        /*0058*/ 	.byte	0x04, 0x0a
        /*005a*/ 	.short	(.L_43 - .L_42)
	.align		4
.L_42:
        /*005c*/ 	.word	index@(.nv.constant0._Z20multiplicationKernelPiS_S_)
        /*0060*/ 	.short	0x0380
        /*0062*/ 	.short	0x0018


	//----- nvinfo : EIATTR_SW_WAR
	.align		4
.L_43:
        /*0064*/ 	.byte	0x04, 0x36
        /*0066*/ 	.short	(.L_45 - .L_44)
.L_44:
        /*0068*/ 	.word	0x00000008
.L_45:


//--------------------- .nv.info._Z15transposeKernalPiS_ --------------------------
	.section	.nv.info._Z15transposeKernalPiS_,"",@"SHT_CUDA_INFO"
	.sectionflags	@""
	.align	4


	//----- nvinfo : EIATTR_CUDA_API_VERSION
	.align		4
        /*0000*/ 	.byte	0x04, 0x37
        /*0002*/ 	.short	(.L_47 - .L_46)
.L_46:
        /*0004*/ 	.word	0x00000082


	//----- nvinfo : EIATTR_KPARAM_INFO
	.align		4
.L_47:
        /*0008*/ 	.byte	0x04, 0x17
        /*000a*/ 	.short	(.L_49 - .L_48)
.L_48:
        /*000c*/ 	.word	0x00000000
        /*0010*/ 	.short	0x0001
        /*0012*/ 	.short	0x0008
        /*0014*/ 	.byte	0x00, 0xf5, 0x21, 0x00


	//----- nvinfo : EIATTR_KPARAM_INFO
	.align		4
.L_49:
        /*0018*/ 	.byte	0x04, 0x17
        /*001a*/ 	.short	(.L_51 - .L_50)
.L_50:
        /*001c*/ 	.word	0x00000000
        /*0020*/ 	.short	0x0000
        /*0022*/ 	.short	0x0000
        /*0024*/ 	.byte	0x00, 0xf5, 0x21, 0x00


	//----- nvinfo : EIATTR_SPARSE_MMA_MASK
	.align		4
.L_51:
        /*0028*/ 	.byte	0x03, 0x50
        /*002a*/ 	.short	0x0000


	//----- nvinfo : EIATTR_MAXREG_COUNT
	.align		4
        /*002c*/ 	.byte	0x03, 0x1b
        /*002e*/ 	.short	0x00ff


	//----- nvinfo : EIATTR_MERCURY_ISA_VERSION
	.align		4
        /*0030*/ 	.byte	0x03, 0x5f
        /*0032*/ 	.short	0x0101


	//----- nvinfo : EIATTR_VRC_CTA_INIT_COUNT
	.align		4
        /*0034*/ 	.byte	0x02, 0x4a
	.zero		1
	.zero		1


	//----- nvinfo : EIATTR_EXIT_INSTR_OFFSETS
	.align		4
        /*0038*/ 	.byte	0x04, 0x1c
        /*003a*/ 	.short	(.L_53 - .L_52)


	//   ....[0]....
.L_52:
        /*003c*/ 	.word	0x000000d0


	//----- nvinfo : EIATTR_CBANK_PARAM_SIZE
	.align		4
.L_53:
        /*0040*/ 	.byte	0x03, 0x19
        /*0042*/ 	.short	0x0010


	//----- nvinfo : EIATTR_PARAM_CBANK
	.align		4
        /*0044*/ 	.byte	0x04, 0x0a
        /*0046*/ 	.short	(.L_55 - .L_54)
	.align		4
.L_54:
        /*0048*/ 	.word	index@(.nv.constant0._Z15transposeKernalPiS_)
        /*004c*/ 	.short	0x0380
        /*004e*/ 	.short	0x0010


	//----- nvinfo : EIATTR_SW_WAR
	.align		4
.L_55:
        /*0050*/ 	.byte	0x04, 0x36
        /*0052*/ 	.short	(.L_57 - .L_56)
.L_56:
        /*0054*/ 	.word	0x00000008
.L_57:


//--------------------- .nv.callgraph             --------------------------
	.section	.nv.callgraph,"",@"SHT_CUDA_CALLGRAPH"
	.align	4
	.sectionentsize	8
	.align		4
        /*0000*/ 	.word	0x00000000
	.align		4
        /*0004*/ 	.word	0xffffffff
	.align		4
        /*0008*/ 	.word	0x00000000
	.align		4
        /*000c*/ 	.word	0xfffffffe
	.align		4
        /*0010*/ 	.word	0x00000000
	.align		4
        /*0014*/ 	.word	0xfffffffd
	.align		4
        /*0018*/ 	.word	0x00000000
	.align		4
        /*001c*/ 	.word	0xfffffffc


//--------------------- .text._Z24multiplication_sh_KernelPiS_S_ --------------------------
	.section	.text._Z24multiplication_sh_KernelPiS_S_,"ax",@progbits
	.align	128
        .global         _Z24multiplication_sh_KernelPiS_S_
        .type           _Z24multiplication_sh_KernelPiS_S_,@function
        .size           _Z24multiplication_sh_KernelPiS_S_,(.L_x_9 - _Z24multiplication_sh_KernelPiS_S_)
        .other          _Z24multiplication_sh_KernelPiS_S_,@"STO_CUDA_ENTRY STV_DEFAULT"
_Z24multiplication_sh_KernelPiS_S_:
.text._Z24multiplication_sh_KernelPiS_S_:
[----:B------:R-:W-:Y:S01]  /*0000*/  LDC R1, c[0x0][0x37c] ;  /* 0x0000df00ff017b82 */ /* 0x000fe20000000800 */
[----:B------:R-:W0:Y:S07]  /*0010*/  S2R R0, SR_TID.Y ;  /* 0x0000000000007919 */ /* 0x000e2e0000002200 */
[----:B------:R-:W1:Y:S01]  /*0020*/  LDC R9, c[0x0][0x364] ;  /* 0x0000d900ff097b82 */ /* 0x000e620000000800 */
[----:B------:R-:W-:Y:S01]  /*0030*/  UMOV UR4, 0x400 ;  /* 0x0000040000047882 */ /* 0x000fe20000000000 */
[----:B------:R-:W-:Y:S01]  /*0040*/  HFMA2 R8, -RZ, RZ, 0, 0 ;  /* 0x00000000ff087431 */ /* 0x000fe200000001ff */
[----:B------:R-:W2:Y:S01]  /*0050*/  S2R R6, SR_TID.X ;  /* 0x0000000000067919 */ /* 0x000ea20000002100 */
[----:B------:R-:W-:Y:S01]  /*0060*/  UIADD3 UR5, UPT, UPT, UR4, 0x30, URZ ;  /* 0x0000003004057890 */ /* 0x000fe2000fffe0ff */
[----:B------:R-:W-:Y:S01]  /*0070*/  IMAD.MOV.U32 R18, RZ, RZ, RZ ;  /* 0x000000ffff127224 */ /* 0x000fe200078e00ff */
[----:B------:R-:W3:Y:S02]  /*0080*/  LDCU.64 UR8, c[0x0][0x358] ;  /* 0x00006b00ff0877ac */ /* 0x000ee40008000a00 */
[----:B------:R-:W4:Y:S08]  /*0090*/  S2UR UR6, SR_CgaCtaId ;  /* 0x00000000000679c3 */ /* 0x000f300000008800 */
[----:B------:R-:W0:Y:S08]  /*00a0*/  LDC R7, c[0x0][0x360] ;  /* 0x0000d800ff077b82 */ /* 0x000e300000000800 */
[----:B------:R-:W1:Y:S08]  /*00b0*/  S2UR UR7, SR_CTAID.Y ;  /* 0x00000000000779c3 */ /* 0x000e700000002600 */
[----:B------:R-:W5:Y:S01]  /*00c0*/  S2UR UR10, SR_CTAID.X ;  /* 0x00000000000a79c3 */ /* 0x000f620000002500 */
[----:B----4-:R-:W-:-:S02]  /*00d0*/  ULEA UR4, UR6, UR4, 0x18 ;  /* 0x0000000406047291 */ /* 0x010fc4000f8ec0ff */
[----:B------:R-:W-:Y:S01]  /*00e0*/  ULEA UR5, UR6, UR5, 0x18 ;  /* 0x0000000506057291 */ /* 0x000fe2000f8ec0ff */
[----:B0-----:R-:W-:Y:S01]  /*00f0*/  IMAD R11, R0, R7, RZ ;  /* 0x00000007000b7224 */ /* 0x001fe200078e02ff */
[C---:B------:R-:W-:Y:S02]  /*0100*/  LOP3.LUT R13, R7.reuse, 0xfffffff8, RZ, 0xc0, !PT ;  /* 0xfffffff8070d7812 */ /* 0x040fe400078ec0ff */
[----:B------:R-:W-:Y:S02]  /*0110*/  LOP3.LUT R19, R7, 0x7, RZ, 0xc0, !PT ;  /* 0x0000000707137812 */ /* 0x000fe400078ec0ff */
[C---:B--2---:R-:W-:Y:S01]  /*0120*/  IADD3 R16, PT, PT, R11.reuse, R6, RZ ;  /* 0x000000060b107210 */ /* 0x044fe20007ffe0ff */
[----:B------:R-:W-:Y:S01]  /*0130*/  IMAD.MOV R13, RZ, RZ, -R13 ;  /* 0x000000ffff0d7224 */ /* 0x000fe200078e0a0d */
[----:B------:R-:W-:Y:S01]  /*0140*/  LEA R17, R11, UR4, 0x2 ;  /* 0x000000040b117c11 */ /* 0x000fe2000f8e10ff */
[----:B-1----:R-:W-:Y:S01]  /*0150*/  IMAD R9, R9, UR7, R0 ;  /* 0x0000000709097c24 */ /* 0x002fe2000f8e0200 */
[----:B------:R-:W-:-:S02]  /*0160*/  LEA R15, R16, UR4, 0x2 ;  /* 0x00000004100f7c11 */ /* 0x000fc4000f8e10ff */
[----:B------:R-:W-:Y:S01]  /*0170*/  LOP3.LUT R20, R7, 0x3, RZ, 0xc0, !PT ;  /* 0x0000000307147812 */ /* 0x000fe200078ec0ff */
[----:B------:R-:W-:Y:S01]  /*0180*/  IMAD R9, R9, 0xc, R6 ;  /* 0x0000000c09097824 */ /* 0x000fe200078e0206 */
[C---:B------:R-:W-:Y:S02]  /*0190*/  LOP3.LUT R12, R7.reuse, 0x7f8, RZ, 0xc0, !PT ;  /* 0x000007f8070c7812 */ /* 0x040fe400078ec0ff */
[----:B------:R-:W-:Y:S01]  /*01a0*/  LEA R14, R6, UR5, 0x2 ;  /* 0x00000005060e7c11 */ /* 0x000fe2000f8e10ff */
[----:B-----5:R-:W-:Y:S01]  /*01b0*/  IMAD R10, R7, UR10, RZ ;  /* 0x0000000a070a7c24 */ /* 0x020fe2000f8e02ff */
[----:B------:R-:W-:Y:S02]  /*01c0*/  LEA R16, R16, UR5, 0x2 ;  /* 0x0000000510107c11 */ /* 0x000fe4000f8e10ff */
[----:B---3--:R-:W-:-:S07]  /*01d0*/  IADD3 R17, PT, PT, R17, 0x10, RZ ;  /* 0x0000001011117810 */ /* 0x008fce0007ffe0ff */
.L_x_5:
[----:B0-----:R-:W0:Y:S01]  /*01e0*/  LDC.64 R4, c[0x0][0x380] ;  /* 0x0000e000ff047b82 */ /* 0x001e220000000a00 */
[----:B------:R-:W-:Y:S01]  /*01f0*/  IADD3 R23, PT, PT, R10, R6, RZ ;  /* 0x000000060a177210 */ /* 0x000fe20007ffe0ff */
[--C-:B------:R-:W-:Y:S02]  /*0200*/  IMAD.IADD R22, R0, 0x1, R8.reuse ;  /* 0x0000000100167824 */ /* 0x100fe400078e0208 */
[----:B------:R-:W-:Y:S02]  /*0210*/  IMAD.IADD R21, R9, 0x1, R8 ;  /* 0x0000000109157824 */ /* 0x000fe400078e0208 */
[----:B------:R-:W-:Y:S02]  /*0220*/  IMAD R23, R22, 0xc, R23 ;  /* 0x0000000c16177824 */ /* 0x000fe400078e0217 */
[----:B------:R-:W1:Y:S01]  /*0230*/  LDC.64 R2, c[0x0][0x388] ;  /* 0x0000e200ff027b82 */ /* 0x000e620000000a00 */
[----:B0-----:R-:W-:-:S06]  /*0240*/  IMAD.WIDE.U32 R4, R21, 0x4, R4 ;  /* 0x0000000415047825 */ /* 0x001fcc00078e0004 */
[----:B------:R-:W2:Y:S01]  /*0250*/  LDG.E R4, desc[UR8][R4.64] ;  /* 0x0000000804047981 */ /* 0x000ea2000c1e1900 */
[----:B-1----:R-:W-:-:S06]  /*0260*/  IMAD.WIDE.U32 R2, R23, 0x4, R2 ;  /* 0x0000000417027825 */ /* 0x002fcc00078e0002 */
[----:B------:R-:W3:Y:S01]  /*0270*/  LDG.E R3, desc[UR8][R2.64] ;  /* 0x0000000802037981 */ /* 0x000ee2000c1e1900 */
[C---:B------:R-:W-:Y:S02]  /*0280*/  ISETP.GE.U32.AND P1, PT, R7.reuse, 0x8, PT ;  /* 0x000000080700780c */ /* 0x040fe40003f26070 */
[----:B------:R-:W-:Y:S01]  /*0290*/  IADD3 R8, PT, PT, R7, R8, RZ ;  /* 0x0000000807087210 */ /* 0x000fe20007ffe0ff */
[----:B------:R-:W-:-:S03]  /*02a0*/  IMAD.MOV.U32 R22, RZ, RZ, RZ ;  /* 0x000000ffff167224 */ /* 0x000fc600078e00ff */
[----:B------:R-:W-:Y:S01]  /*02b0*/  ISETP.GE.U32.AND P0, PT, R8, 0xc, PT ;  /* 0x0000000c0800780c */ /* 0x000fe20003f06070 */
[----:B--2---:R0:W-:Y:S04]  /*02c0*/  STS [R15], R4 ;  /* 0x000000040f007388 */ /* 0x0041e80000000800 */
[----:B---3--:R0:W-:Y:S01]  /*02d0*/  STS [R16], R3 ;  /* 0x0000000310007388 */ /* 0x0081e20000000800 */
[----:B------:R-:W-:Y:S06]  /*02e0*/  BAR.SYNC.DEFER_BLOCKING 0x0 ;  /* 0x0000000000007b1d */ /* 0x000fec0000010000 */
[----:B------:R-:W-:Y:S05]  /*02f0*/  @!P1 BRA `(.L_x_0) ;  /* 0x0000000000a09947 */ /* 0x000fea0003800000 */
[----:B------:R-:W-:Y:S01]  /*0300*/  MOV R2, R17 ;  /* 0x0000001100027202 */ /* 0x000fe20000000f00 */
[----:B0-----:R-:W-:Y:S01]  /*0310*/  IMAD.MOV.U32 R4, RZ, RZ, R14 ;  /* 0x000000ffff047224 */ /* 0x001fe200078e000e */
[----:B------:R-:W-:-:S07]  /*0320*/  MOV R3, R13 ;  /* 0x0000000d00037202 */ /* 0x000fce0000000f00 */
.L_x_1:
[----:B------:R-:W-:Y:S01]  /*0330*/  LDS R5, [R2+-0x10] ;  /* 0xfffff00002057984 */ /* 0x000fe20000000800 */
[----:B------:R-:W-:Y:S01]  /*0340*/  IMAD R24, R7, 0x4, R4 ;  /* 0x0000000407187824 */ /* 0x000fe200078e0204 */
[----:B------:R-:W-:Y:S02]  /*0350*/  IADD3 R3, PT, PT, R3, 0x8, RZ ;  /* 0x0000000803037810 */ /* 0x000fe40007ffe0ff */
[----:B------:R0:W1:Y:S02]  /*0360*/  LDS R21, [R4] ;  /* 0x0000000004157984 */ /* 0x0000640000000800 */
[----:B------:R-:W-:Y:S02]  /*0370*/  LEA R26, R7, R24, 0x2 ;  /* 0x00000018071a7211 */ /* 0x000fe400078e10ff */
[----:B------:R-:W-:Y:S01]  /*0380*/  LDS R22, [R2+-0xc] ;  /* 0xfffff40002167984 */ /* 0x000fe20000000800 */
[----:B------:R-:W-:Y:S02]  /*0390*/  ISETP.NE.AND P1, PT, R3, RZ, PT ;  /* 0x000000ff0300720c */ /* 0x000fe40003f25270 */
[C---:B------:R-:W-:Y:S01]  /*03a0*/  IMAD R25, R7.reuse, 0x4, R26 ;  /* 0x0000000407197824 */ /* 0x040fe200078e021a */
[----:B------:R2:W3:Y:S01]  /*03b0*/  LDS R23, [R24] ;  /* 0x0000000018177984 */ /* 0x0004e20000000800 */
[----:B0-----:R-:W-:-:S03]  /*03c0*/  IMAD R4, R7, 0x20, R4 ;  /* 0x0000002007047824 */ /* 0x001fc600078e0204 */
[C---:B------:R-:W-:Y:S01]  /*03d0*/  LEA R29, R7.reuse, R25, 0x2 ;  /* 0x00000019071d7211 */ /* 0x040fe200078e10ff */
[----:B------:R-:W-:Y:S04]  /*03e0*/  LDS R28, [R2+-0x4] ;  /* 0xfffffc00021c7984 */ /* 0x000fe80000000800 */
[----:B------:R-:W-:Y:S01]  /*03f0*/  LDS R27, [R25] ;  /* 0x00000000191b7984 */ /* 0x000fe20000000800 */
[----:B--2---:R-:W-:Y:S02]  /*0400*/  IMAD R24, R7, 0x4, R29 ;  /* 0x0000000407187824 */ /* 0x004fe400078e021d */
[----:B-1----:R-:W-:Y:S02]  /*0410*/  IMAD R21, R5, R21, R18 ;  /* 0x0000001505157224 */ /* 0x002fe400078e0212 */
[----:B------:R-:W-:Y:S04]  /*0420*/  LDS R5, [R2+-0x8] ;  /* 0xfffff80002057984 */ /* 0x000fe80000000800 */
[----:B------:R0:W1:Y:S01]  /*0430*/  LDS R18, [R26] ;  /* 0x000000001a127984 */ /* 0x0000620000000800 */
[----:B---3--:R-:W-:-:S03]  /*0440*/  IMAD R23, R22, R23, R21 ;  /* 0x0000001716177224 */ /* 0x008fc600078e0215 */
[----:B------:R-:W-:Y:S04]  /*0450*/  LDS R21, [R2] ;  /* 0x0000000002157984 */ /* 0x000fe80000000800 */
[----:B------:R-:W2:Y:S01]  /*0460*/  LDS R22, [R29] ;  /* 0x000000001d167984 */ /* 0x000ea20000000800 */
[----:B0-----:R-:W-:Y:S01]  /*0470*/  LEA R26, R7, R24, 0x2 ;  /* 0x00000018071a7211 */ /* 0x001fe200078e10ff */
[----:B-1----:R-:W-:Y:S02]  /*0480*/  IMAD R5, R5, R18, R23 ;  /* 0x0000001205057224 */ /* 0x002fe400078e0217 */
[----:B------:R-:W-:Y:S02]  /*0490*/  LDS R18, [R2+0x4] ;  /* 0x0000040002127984 */ /* 0x000fe40000000800 */
[----:B------:R-:W-:-:S02]  /*04a0*/  IMAD R23, R7, 0x4, R26 ;  /* 0x0000000407177824 */ /* 0x000fc400078e021a */
[----:B------:R-:W-:Y:S01]  /*04b0*/  IMAD R27, R28, R27, R5 ;  /* 0x0000001b1c1b7224 */ /* 0x000fe200078e0205 */
[----:B------:R-:W-:Y:S03]  /*04c0*/  LDS R26, [R26] ;  /* 0x000000001a1a7984 */ /* 0x000fe60000000800 */
[----:B--2---:R-:W-:Y:S01]  /*04d0*/  IMAD R21, R21, R22, R27 ;  /* 0x0000001615157224 */ /* 0x004fe200078e021b */
[----:B------:R-:W0:Y:S04]  /*04e0*/  LDS R5, [R24] ;  /* 0x0000000018057984 */ /* 0x000e280000000800 */
[----:B------:R-:W1:Y:S04]  /*04f0*/  LDS R22, [R2+0x8] ;  /* 0x0000080002167984 */ /* 0x000e680000000800 */
[----:B------:R-:W-:Y:S04]  /*0500*/  LDS R23, [R23] ;  /* 0x0000000017177984 */ /* 0x000fe80000000800 */
[----:B------:R2:W3:Y:S02]  /*0510*/  LDS R28, [R2+0xc] ;  /* 0x00000c00021c7984 */ /* 0x0004e40000000800 */
[----:B--2---:R-:W-:Y:S01]  /*0520*/  IADD3 R2, PT, PT, R2, 0x20, RZ ;  /* 0x0000002002027810 */ /* 0x004fe20007ffe0ff */
[----:B0-----:R-:W-:-:S04]  /*0530*/  IMAD R5, R18, R5, R21 ;  /* 0x0000000512057224 */ /* 0x001fc800078e0215 */
[----:B-1----:R-:W-:-:S04]  /*0540*/  IMAD R5, R22, R26, R5 ;  /* 0x0000001a16057224 */ /* 0x002fc800078e0205 */
[----:B---3--:R-:W-:Y:S01]  /*0550*/  IMAD R18, R28, R23, R5 ;  /* 0x000000171c127224 */ /* 0x008fe200078e0205 */
[----:B------:R-:W-:Y:S06]  /*0560*/  @P1 BRA `(.L_x_1) ;  /* 0xfffffffc00701947 */ /* 0x000fec000383ffff */
[----:B------:R-:W-:-:S07]  /*0570*/  IMAD.MOV.U32 R22, RZ, RZ, R12 ;  /* 0x000000ffff167224 */ /* 0x000fce00078e000c */
.L_x_0:
[----:B------:R-:W-:-:S13]  /*0580*/  ISETP.NE.AND P1, PT, R19, RZ, PT ;  /* 0x000000ff1300720c */ /* 0x000fda0003f25270 */
[----:B------:R-:W-:Y:S05]  /*0590*/  @!P1 BRA `(.L_x_2) ;  /* 0x0000000000fc9947 */ /* 0x000fea0003800000 */
[----:B------:R-:W-:Y:S02]  /*05a0*/  IADD3 R2, PT, PT, R19, -0x1, RZ ;  /* 0xffffffff13027810 */ /* 0x000fe40007ffe0ff */
[----:B------:R-:W-:Y:S02]  /*05b0*/  ISETP.NE.AND P2, PT, R20, RZ, PT ;  /* 0x000000ff1400720c */ /* 0x000fe40003f45270 */
[----:B------:R-:W-:-:S13]  /*05c0*/  ISETP.GE.U32.AND P1, PT, R2, 0x3, PT ;  /* 0x000000030200780c */ /* 0x000fda0003f26070 */
[----:B------:R-:W-:Y:S05]  /*05d0*/  @!P1 BRA `(.L_x_3) ;  /* 0x0000000000649947 */ /* 0x000fea0003800000 */
[----:B------:R-:W1:Y:S01]  /*05e0*/  S2UR UR5, SR_CgaCtaId ;  /* 0x00000000000579c3 */ /* 0x000e620000008800 */
[----:B------:R-:W-:Y:S01]  /*05f0*/  UMOV UR4, 0x400 ;  /* 0x0000040000047882 */ /* 0x000fe20000000000 */
[C---:B0-----:R-:W-:Y:S01]  /*0600*/  IMAD R3, R22.reuse, R7, R6 ;  /* 0x0000000716037224 */ /* 0x041fe200078e0206 */
[----:B------:R-:W-:Y:S01]  /*0610*/  UIADD3 UR6, UPT, UPT, UR4, 0x30, URZ ;  /* 0x0000003004067890 */ /* 0x000fe2000fffe0ff */
[----:B------:R-:W-:Y:S01]  /*0620*/  IADD3 R2, PT, PT, R11, R22, RZ ;  /* 0x000000160b027210 */ /* 0x000fe20007ffe0ff */
[----:B------:R-:W-:Y:S02]  /*0630*/  VIADD R22, R22, 0x4 ;  /* 0x0000000416167836 */ /* 0x000fe40000000000 */
[----:B-1----:R-:W-:Y:S02]  /*0640*/  ULEA UR6, UR5, UR6, 0x18 ;  /* 0x0000000605067291 */ /* 0x002fe4000f8ec0ff */
[----:B------:R-:W-:-:S04]  /*0650*/  ULEA UR4, UR5, UR4, 0x18 ;  /* 0x0000000405047291 */ /* 0x000fc8000f8ec0ff */
[----:B------:R-:W-:Y:S02]  /*0660*/  LEA R24, R3, UR6, 0x2 ;  /* 0x0000000603187c11 */ /* 0x000fe4000f8e10ff */
[----:B------:R-:W-:-:S03]  /*0670*/  LEA R4, R2, UR4, 0x2 ;  /* 0x0000000402047c11 */ /* 0x000fc6000f8e10ff */
[C---:B------:R-:W-:Y:S02]  /*0680*/  IMAD R26, R7.reuse, 0x4, R24 ;  /* 0x00000004071a7824 */ /* 0x040fe400078e0218 */
[----:B------:R-:W-:Y:S03]  /*0690*/  LDS R5, [R4] ;  /* 0x0000000004057984 */ /* 0x000fe60000000800 */
[C---:B------:R-:W-:Y:S01]  /*06a0*/  LEA R28, R7.reuse, R26, 0x2 ;  /* 0x0000001a071c7211 */ /* 0x040fe200078e10ff */
[----:B------:R-:W0:Y:S03]  /*06b0*/  LDS R24, [R24] ;  /* 0x0000000018187984 */ /* 0x000e260000000800 */
[----:B------:R-:W-:Y:S01]  /*06c0*/  LEA R25, R7, R28, 0x2 ;  /* 0x0000001c07197211 */ /* 0x000fe200078e10ff */
[----:B------:R-:W-:Y:S04]  /*06d0*/  LDS R3, [R4+0x4] ;  /* 0x0000040004037984 */ /* 0x000fe80000000800 */
[----:B------:R-:W1:Y:S04]  /*06e0*/  LDS R26, [R26] ;  /* 0x000000001a1a7984 */ /* 0x000e680000000800 */
[----:B------:R-:W-:Y:S04]  /*06f0*/  LDS R2, [R28] ;  /* 0x000000001c027984 */ /* 0x000fe80000000800 */
[----:B------:R-:W2:Y:S04]  /*0700*/  LDS R21, [R4+0x8] ;  /* 0x0000080004157984 */ /* 0x000ea80000000800 */
[----:B------:R-:W-:Y:S04]  /*0710*/  LDS R23, [R4+0xc] ;  /* 0x00000c0004177984 */ /* 0x000fe80000000800 */
[----:B------:R-:W3:Y:S01]  /*0720*/  LDS R25, [R25] ;  /* 0x0000000019197984 */ /* 0x000ee20000000800 */
[----:B0-----:R-:W-:-:S04]  /*0730*/  IMAD R18, R5, R24, R18 ;  /* 0x0000001805127224 */ /* 0x001fc800078e0212 */
[----:B-1----:R-:W-:-:S04]  /*0740*/  IMAD R3, R3, R26, R18 ;  /* 0x0000001a03037224 */ /* 0x002fc800078e0212 */
[----:B--2---:R-:W-:-:S04]  /*0750*/  IMAD R2, R21, R2, R3 ;  /* 0x0000000215027224 */ /* 0x004fc800078e0203 */
[----:B---3--:R-:W-:-:S07]  /*0760*/  IMAD R18, R23, R25, R2 ;  /* 0x0000001917127224 */ /* 0x008fce00078e0202 */
.L_x_3:
[----:B------:R-:W-:Y:S05]  /*0770*/  @!P2 BRA `(.L_x_2) ;  /* 0x000000000084a947 */ /* 0x000fea0003800000 */
[----:B------:R-:W-:Y:S02]  /*0780*/  ISETP.NE.AND P1, PT, R20, 0x1, PT ;  /* 0x000000011400780c */ /* 0x000fe40003f25270 */
[----:B------:R-:W-:-:S11]  /*0790*/  LOP3.LUT P2, RZ, R7, 0x1, RZ, 0xc0, !PT ;  /* 0x0000000107ff7812 */ /* 0x000fd6000784c0ff */
        /* <DEDUP_REMOVED lines=10> */
[----:B------:R-:W-:Y:S02]  /*0840*/  LEA R2, R2, UR4, 0x2 ;  /* 0x0000000402027c11 */ /* 0x000fe4000f8e10ff */
[----:B------:R-:W-:Y:S02]  /*0850*/  LEA R5, R7, R4, 0x2 ;  /* 0x0000000407057211 */ /* 0x000fe400078e10ff */
[----:B------:R-:W-:Y:S04]  /*0860*/  LDS R4, [R4] ;  /* 0x0000000004047984 */ /* 0x000fe80000000800 */
[----:B------:R-:W0:Y:S04]  /*0870*/  LDS R3, [R2] ;  /* 0x0000000002037984 */ /* 0x000e280000000800 */
[----:B------:R-:W-:Y:S04]  /*0880*/  LDS R24, [R2+0x4] ;  /* 0x0000040002187984 */ /* 0x000fe80000000800 */
[----:B------:R-:W1:Y:S01]  /*0890*/  LDS R5, [R5] ;  /* 0x0000000005057984 */ /* 0x000e620000000800 */
[----:B0-----:R-:W-:-:S04]  /*08a0*/  IMAD R3, R3, R4, R18 ;  /* 0x0000000403037224 */ /* 0x001fc800078e0212 */
[----:B-1----:R-:W-:-:S07]  /*08b0*/  IMAD R18, R24, R5, R3 ;  /* 0x0000000518127224 */ /* 0x002fce00078e0203 */
.L_x_4:
[----:B------:R-:W-:Y:S05]  /*08c0*/  @!P2 BRA `(.L_x_2) ;  /* 0x000000000030a947 */ /* 0x000fea0003800000 */
[----:B------:R-:W1:Y:S01]  /*08d0*/  S2UR UR5, SR_CgaCtaId ;  /* 0x00000000000579c3 */ /* 0x000e620000008800 */
[----:B------:R-:W-:Y:S01]  /*08e0*/  UMOV UR4, 0x400 ;  /* 0x0000040000047882 */ /* 0x000fe20000000000 */
[-C--:B0-----:R-:W-:Y:S01]  /*08f0*/  IMAD R3, R7, R22.reuse, R6 ;  /* 0x0000001607037224 */ /* 0x081fe200078e0206 */
[----:B------:R-:W-:Y:S01]  /*0900*/  UIADD3 UR6, UPT, UPT, UR4, 0x30, URZ ;  /* 0x0000003004067890 */ /* 0x000fe2000fffe0ff */
[----:B------:R-:W-:-:S03]  /*0910*/  IADD3 R2, PT, PT, R11, R22, RZ ;  /* 0x000000160b027210 */ /* 0x000fc60007ffe0ff */
[----:B-1----:R-:W-:Y:S02]  /*0920*/  ULEA UR6, UR5, UR6, 0x18 ;  /* 0x0000000605067291 */ /* 0x002fe4000f8ec0ff */
[----:B------:R-:W-:-:S04]  /*0930*/  ULEA UR4, UR5, UR4, 0x18 ;  /* 0x0000000405047291 */ /* 0x000fc8000f8ec0ff */
[----:B------:R-:W-:Y:S02]  /*0940*/  LEA R4, R3, UR6, 0x2 ;  /* 0x0000000603047c11 */ /* 0x000fe4000f8e10ff */
[----:B------:R-:W-:-:S04]  /*0950*/  LEA R2, R2, UR4, 0x2 ;  /* 0x0000000402027c11 */ /* 0x000fc8000f8e10ff */
[----:B------:R-:W-:Y:S04]  /*0960*/  LDS R4, [R4] ;  /* 0x0000000004047984 */ /* 0x000fe80000000800 */
[----:B------:R-:W0:Y:S02]  /*0970*/  LDS R3, [R2] ;  /* 0x0000000002037984 */ /* 0x000e240000000800 */
[----:B0-----:R-:W-:-:S07]  /*0980*/  IMAD R18, R3, R4, R18 ;  /* 0x0000000403127224 */ /* 0x001fce00078e0212 */
.L_x_2:
[----:B------:R-:W-:Y:S06]  /*0990*/  BAR.SYNC.DEFER_BLOCKING 0x0 ;  /* 0x0000000000007b1d */ /* 0x000fec0000010000 */
[----:B------:R-:W-:Y:S05]  /*09a0*/  @!P0 BRA `(.L_x_5) ;  /* 0xfffffff8000c8947 */ /* 0x000fea000383ffff */
[----:B0-----:R-:W0:Y:S01]  /*09b0*/  LDC.64 R2, c[0x0][0x390] ;  /* 0x0000e400ff027b82 */ /* 0x001e220000000a00 */
[----:B------:R-:W-:-:S05]  /*09c0*/  IADD3 R9, PT, PT, R10, R9, RZ ;  /* 0x000000090a097210 */ /* 0x000fca0007ffe0ff */
[----:B0-----:R-:W-:-:S05]  /*09d0*/  IMAD.WIDE R2, R9, 0x4, R2 ;  /* 0x0000000409027825 */ /* 0x001fca00078e0202 */
[----:B------:R-:W-:Y:S01]  /*09e0*/  STG.E desc[UR8][R2.64], R18 ;  /* 0x0000001202007986 */ /* 0x000fe2000c101908 */
[----:B------:R-:W-:Y:S05]  /*09f0*/  EXIT ;  /* 0x000000000000794d */ /* 0x000fea0003800000 */
.L_x_6:
[----:B------:R-:W-:-:S00]  /*0a00*/  BRA `(.L_x_6) ;  /* 0xfffffffc00fc7947 */ /* 0x000fc0000383ffff */
[----:B------:R-:W-:-:S00]  /*0a10*/  NOP ;  /* 0x0000000000007918 */ /* 0x000fc00000000000 */
        /* <DEDUP_REMOVED lines=14> */
.L_x_9:


//--------------------- .text._Z20multiplicationKernelPiS_S_ --------------------------
	.section	.text._Z20multiplicationKernelPiS_S_,"ax",@progbits
	.align	128
        .global         _Z20multiplicationKernelPiS_S_
        .type           _Z20multiplicationKernelPiS_S_,@function
        .size           _Z20multiplicationKernelPiS_S_,(.L_x_10 - _Z20multiplicationKernelPiS_S_)
        .other          _Z20multiplicationKernelPiS_S_,@"STO_CUDA_ENTRY STV_DEFAULT"
_Z20multiplicationKernelPiS_S_:
.text._Z20multiplicationKernelPiS_S_:
[----:B------:R-:W-:Y:S01]  /*0000*/  LDC R1, c[0x0][0x37c] ;  /* 0x0000df00ff017b82 */ /* 0x000fe20000000800 */
[----:B------:R-:W0:Y:S07]  /*0010*/  S2R R8, SR_TID.Y ;  /* 0x0000000000087919 */ /* 0x000e2e0000002200 */
[----:B------:R-:W0:Y:S01]  /*0020*/  LDC R13, c[0x0][0x364] ;  /* 0x0000d900ff0d7b82 */ /* 0x000e220000000800 */
[----:B------:R-:W1:Y:S01]  /*0030*/  LDCU.64 UR4, c[0x0][0x358] ;  /* 0x00006b00ff0477ac */ /* 0x000e620008000a00 */
[----:B------:R-:W2:Y:S06]  /*0040*/  S2R R10, SR_TID.X ;  /* 0x00000000000a7919 */ /* 0x000eac0000002100 */
[----:B------:R-:W0:Y:S08]  /*0050*/  S2UR UR6, SR_CTAID.Y ;  /* 0x00000000000679c3 */ /* 0x000e300000002600 */
[----:B------:R-:W2:Y:S08]  /*0060*/  S2UR UR7, SR_CTAID.X ;  /* 0x00000000000779c3 */ /* 0x000eb00000002500 */
[----:B------:R-:W2:Y:S08]  /*0070*/  LDC R11, c[0x0][0x360] ;  /* 0x0000d800ff0b7b82 */ /* 0x000eb00000000800 */
[----:B------:R-:W3:Y:S01]  /*0080*/  LDC.64 R2, c[0x0][0x390] ;  /* 0x0000e400ff027b82 */ /* 0x000ee20000000a00 */
[----:B0-----:R-:W-:-:S02]  /*0090*/  IMAD R0, R13, UR6, R8 ;  /* 0x000000060d007c24 */ /* 0x001fc4000f8e0208 */
[----:B------:R-:W-:-:S05]  /*00a0*/  IMAD R13, R13, R8, UR6 ;  /* 0x000000060d0d7e24 */ /* 0x000fca000f8e0208 */
[----:B------:R-:W0:Y:S08]  /*00b0*/  LDC.64 R4, c[0x0][0x380] ;  /* 0x0000e000ff047b82 */ /* 0x000e300000000a00 */
[----:B------:R-:W4:Y:S01]  /*00c0*/  LDC.64 R6, c[0x0][0x388] ;  /* 0x0000e200ff067b82 */ /* 0x000f220000000a00 */
[C---:B--2---:R-:W-:Y:S02]  /*00d0*/  IMAD R9, R11.reuse, UR7, R10 ;  /* 0x000000070b097c24 */ /* 0x044fe4000f8e020a */
[----:B------:R-:W-:-:S02]  /*00e0*/  IMAD R11, R11, R10, UR7 ;  /* 0x000000070b0b7e24 */ /* 0x000fc4000f8e020a */
[----:B------:R-:W-:-:S04]  /*00f0*/  IMAD R9, R0, 0xc, R9 ;  /* 0x0000000c00097824 */ /* 0x000fc800078e0209 */
[----:B---3--:R-:W-:-:S05]  /*0100*/  IMAD.WIDE R2, R9, 0x4, R2 ;  /* 0x0000000409027825 */ /* 0x008fca00078e0202 */
[----:B-1----:R-:W-:Y:S01]  /*0110*/  STG.E desc[UR4][R2.64], RZ ;  /* 0x000000ff02007986 */ /* 0x002fe2000c101904 */
[----:B0-----:R-:W-:-:S05]  /*0120*/  IMAD.WIDE.U32 R4, R11, 0x4, R4 ;  /* 0x000000040b047825 */ /* 0x001fca00078e0004 */
[----:B------:R-:W2:Y:S01]  /*0130*/  LDG.E R0, desc[UR4][R4.64] ;  /* 0x0000000404007981 */ /* 0x000ea2000c1e1900 */
[----:B----4-:R-:W-:-:S05]  /*0140*/  IMAD.WIDE.U32 R6, R13, 0x4, R6 ;  /* 0x000000040d067825 */ /* 0x010fca00078e0006 */
[----:B------:R-:W2:Y:S02]  /*0150*/  LDG.E R9, desc[UR4][R6.64] ;  /* 0x0000000406097981 */ /* 0x000ea4000c1e1900 */
[----:B--2---:R-:W-:-:S05]  /*0160*/  IMAD R9, R0, R9, RZ ;  /* 0x0000000900097224 */ /* 0x004fca00078e02ff */
[----:B------:R0:W-:Y:S04]  /*0170*/  STG.E desc[UR4][R2.64], R9 ;  /* 0x0000000902007986 */ /* 0x0001e8000c101904 */
[----:B------:R-:W2:Y:S04]  /*0180*/  LDG.E R0, desc[UR4][R4.64] ;  /* 0x0000000404007981 */ /* 0x000ea8000c1e1900 */
[----:B------:R-:W2:Y:S02]  /*0190*/  LDG.E R8, desc[UR4][R6.64] ;  /* 0x0000000406087981 */ /* 0x000ea4000c1e1900 */
[----:B--2---:R-:W-:-:S05]  /*01a0*/  IMAD R11, R0, R8, R9 ;  /* 0x00000008000b7224 */ /* 0x004fca00078e0209 */
[----:B------:R1:W-:Y:S04]  /*01b0*/  STG.E desc[UR4][R2.64], R11 ;  /* 0x0000000b02007986 */ /* 0x0003e8000c101904 */
[----:B------:R-:W2:Y:S04]  /*01c0*/  LDG.E R0, desc[UR4][R4.64] ;  /* 0x0000000404007981 */ /* 0x000ea8000c1e1900 */
[----:B------:R-:W2:Y:S02]  /*01d0*/  LDG.E R8, desc[UR4][R6.64] ;  /* 0x0000000406087981 */ /* 0x000ea4000c1e1900 */
[----:B--2---:R-:W-:-:S05]  /*01e0*/  IMAD R13, R0, R8, R11 ;  /* 0x00000008000d7224 */ /* 0x004fca00078e020b */
[----:B------:R2:W-:Y:S04]  /*01f0*/  STG.E desc[UR4][R2.64], R13 ;  /* 0x0000000d02007986 */ /* 0x0005e8000c101904 */
[----:B------:R-:W0:Y:S04]  /*0200*/  LDG.E R0, desc[UR4][R4.64] ;  /* 0x0000000404007981 */ /* 0x000e28000c1e1900 */
[----:B------:R-:W0:Y:S02]  /*0210*/  LDG.E R8, desc[UR4][R6.64] ;  /* 0x0000000406087981 */ /* 0x000e24000c1e1900 */
[----:B0-----:R-:W-:-:S05]  /*0220*/  IMAD R9, R0, R8, R13 ;  /* 0x0000000800097224 */ /* 0x001fca00078e020d */
[----:B------:R0:W-:Y:S04]  /*0230*/  STG.E desc[UR4][R2.64], R9 ;  /* 0x0000000902007986 */ /* 0x0001e8000c101904 */
[----:B------:R-:W1:Y:S04]  /*0240*/  LDG.E R0, desc[UR4][R4.64] ;  /* 0x0000000404007981 */ /* 0x000e68000c1e1900 */
[----:B------:R-:W1:Y:S02]  /*0250*/  LDG.E R8, desc[UR4][R6.64] ;  /* 0x0000000406087981 */ /* 0x000e64000c1e1900 */
[----:B-1----:R-:W-:-:S05]  /*0260*/  IMAD R11, R0, R8, R9 ;  /* 0x00000008000b7224 */ /* 0x002fca00078e0209 */
        /* <DEDUP_REMOVED lines=20> */
[----:B------:R-:W-:Y:S04]  /*03b0*/  STG.E desc[UR4][R2.64], R9 ;  /* 0x0000000902007986 */ /* 0x000fe8000c101904 */
[----:B------:R-:W1:Y:S04]  /*03c0*/  LDG.E R0, desc[UR4][R4.64] ;  /* 0x0000000404007981 */ /* 0x000e68000c1e1900 */
[----:B------:R-:W1:Y:S02]  /*03d0*/  LDG.E R8, desc[UR4][R6.64] ;  /* 0x0000000406087981 */ /* 0x000e64000c1e1900 */
[----:B-1----:R-:W-:-:S05]  /*03e0*/  IMAD R11, R0, R8, R9 ;  /* 0x00000008000b7224 */ /* 0x002fca00078e0209 */
[----:B------:R-:W-:Y:S04]  /*03f0*/  STG.E desc[UR4][R2.64], R11 ;  /* 0x0000000b02007986 */ /* 0x000fe8000c101904 */
[----:B------:R-:W2:Y:S04]  /*0400*/  LDG.E R0, desc[UR4][R4.64] ;  /* 0x0000000404007981 */ /* 0x000ea8000c1e1900 */
[----:B------:R-:W2:Y:S02]  /*0410*/  LDG.E R8, desc[UR4][R6.64] ;  /* 0x0000000406087981 */ /* 0x000ea4000c1e1900 */
[----:B--2---:R-:W-:-:S05]  /*0420*/  IMAD R13, R0, R8, R11 ;  /* 0x00000008000d7224 */ /* 0x004fca00078e020b */
[----:B------:R-:W-:Y:S01]  /*0430*/  STG.E desc[UR4][R2.64], R13 ;  /* 0x0000000d02007986 */ /* 0x000fe2000c101904 */
[----:B------:R-:W-:Y:S06]  /*0440*/  BAR.SYNC.DEFER_BLOCKING 0x0 ;  /* 0x0000000000007b1d */ /* 0x000fec0000010000 */
[----:B------:R-:W-:Y:S05]  /*0450*/  EXIT ;  /* 0x000000000000794d */ /* 0x000fea0003800000 */
.L_x_7:
        /* <DEDUP_REMOVED lines=10> */
.L_x_10:


//--------------------- .text._Z15transposeKernalPiS_ --------------------------
	.section	.text._Z15transposeKernalPiS_,"ax",@progbits
	.align	128
        .global         _Z15transposeKernalPiS_
        .type           _Z15transposeKernalPiS_,@function
        .size           _Z15transposeKernalPiS_,(.L_x_11 - _Z15transposeKernalPiS_)
        .other          _Z15transposeKernalPiS_,@"STO_CUDA_ENTRY STV_DEFAULT"
_Z15transposeKernalPiS_:
.text._Z15transposeKernalPiS_:
[----:B------:R-:W-:Y:S01]  /*0000*/  LDC R1, c[0x0][0x37c] ;  /* 0x0000df00ff017b82 */ /* 0x000fe20000000800 */
[----:B------:R-:W0:Y:S07]  /*0010*/  S2R R7, SR_TID.X ;  /* 0x0000000000077919 */ /* 0x000e2e0000002100 */
[----:B------:R-:W1:Y:S01]  /*0020*/  LDC.64 R2, c[0x0][0x380] ;  /* 0x0000e000ff027b82 */ /* 0x000e620000000a00 */
[----:B------:R-:W0:Y:S01]  /*0030*/  LDCU UR6, c[0x0][0x360] ;  /* 0x00006c00ff0677ac */ /* 0x000e220008000800 */
[----:B------:R-:W0:Y:S01]  /*0040*/  S2R R0, SR_CTAID.X ;  /* 0x0000000000007919 */ /* 0x000e220000002500 */
[----:B------:R-:W2:Y:S01]  /*0050*/  LDCU.64 UR4, c[0x0][0x358] ;  /* 0x00006b00ff0477ac */ /* 0x000ea20008000a00 */
[----:B0-----:R-:W-:-:S04]  /*0060*/  IMAD R5, R7, UR6, R0 ;  /* 0x0000000607057c24 */ /* 0x001fc8000f8e0200 */
[----:B-1----:R-:W-:Y:S02]  /*0070*/  IMAD.WIDE.U32 R2, R5, 0x4, R2 ;  /* 0x0000000405027825 */ /* 0x002fe400078e0002 */
[----:B------:R-:W0:Y:S04]  /*0080*/  LDC.64 R4, c[0x0][0x388] ;  /* 0x0000e200ff047b82 */ /* 0x000e280000000a00 */
[----:B--2---:R-:W2:Y:S01]  /*0090*/  LDG.E R3, desc[UR4][R2.64] ;  /* 0x0000000402037981 */ /* 0x004ea2000c1e1900 */
[----:B------:R-:W-:-:S04]  /*00a0*/  IMAD R7, R0, UR6, R7 ;  /* 0x0000000600077c24 */ /* 0x000fc8000f8e0207 */
[----:B0-----:R-:W-:-:S05]  /*00b0*/  IMAD.WIDE.U32 R4, R7, 0x4, R4 ;  /* 0x0000000407047825 */ /* 0x001fca00078e0004 */
[----:B--2---:R-:W-:Y:S01]  /*00c0*/  STG.E desc[UR4][R4.64], R3 ;  /* 0x0000000304007986 */ /* 0x004fe2000c101904 */
[----:B------:R-:W-:Y:S05]  /*00d0*/  EXIT ;  /* 0x000000000000794d */ /* 0x000fea0003800000 */
.L_x_8:
        /* <DEDUP_REMOVED lines=10> */
.L_x_11:


//--------------------- .nv.shared._Z24multiplication_sh_KernelPiS_S_ --------------------------
	.section	.nv.shared._Z24multiplication_sh_KernelPiS_S_,"aw",@nobits
	.sectionflags	@""
	.align	4
.nv.shared._Z24multiplication_sh_KernelPiS_S_:
	.zero		1120


//--------------------- .nv.shared.reserved.0     --------------------------
	.section	.nv.shared.reserved.0,"aw",@nobits
	.weak		__nv_reservedSMEM_offset_0_alias
	.size		__nv_reservedSMEM_offset_0_alias, 0, 64
	.other		__nv_reservedSMEM_offset_0_alias,@"STO_CUDA_RESERVED_SHARED STV_DEFAULT"
__nv_reservedSMEM_offset_0_alias:
	.zero		0
	.zero		64


//--------------------- .nv.constant0._Z24multiplication_sh_KernelPiS_S_ --------------------------
	.section	.nv.constant0._Z24multiplication_sh_KernelPiS_S_,"a",@progbits
	.sectionflags	@""
	.align	4
.nv.constant0._Z24multiplication_sh_KernelPiS_S_:
	.zero		920


//--------------------- .nv.constant0._Z20multiplicationKernelPiS_S_ --------------------------
	.section	.nv.constant0._Z20multiplicationKernelPiS_S_,"a",@progbits
	.sectionflags	@""
	.align	4
.nv.constant0._Z20multiplicationKernelPiS_S_:
	.zero		920


//--------------------- .nv.constant0._Z15transposeKernalPiS_ --------------------------
	.section	.nv.constant0._Z15transposeKernalPiS_,"a",@progbits
	.sectionflags	@""
	.align	4
.nv.constant0._Z15transposeKernalPiS_:
	.zero		912


//--------------------- SYMBOLS --------------------------

	.type		.nv.reservedSmem.offset0,@object
	.size		.nv.reservedSmem.offset0,0x4
	.type		.nv.reservedSmem.cap,@object
	.size		.nv.reservedSmem.cap,0x4
